//
// Generated by NVIDIA NVVM Compiler
//
// Compiler Build ID: CL-36424714
// Cuda compilation tools, release 13.0, V13.0.88
// Based on NVVM 20.0.0
//

.version 9.0
.target sm_100
.address_size 64

	// .globl	_Z24poincare_distance_kernelPKfS0_Pfiif
// _ZZ24poincare_distance_kernelPKfS0_PfiifE14shared_queries has been demoted
// _ZZ24poincare_distance_kernelPKfS0_PfiifE21shared_query_norms_sq has been demoted

.visible .entry _Z24poincare_distance_kernelPKfS0_Pfiif(
	.param .u64 .ptr .align 1 _Z24poincare_distance_kernelPKfS0_Pfiif_param_0,
	.param .u64 .ptr .align 1 _Z24poincare_distance_kernelPKfS0_Pfiif_param_1,
	.param .u64 .ptr .align 1 _Z24poincare_distance_kernelPKfS0_Pfiif_param_2,
	.param .u32 _Z24poincare_distance_kernelPKfS0_Pfiif_param_3,
	.param .u32 _Z24poincare_distance_kernelPKfS0_Pfiif_param_4,
	.param .f32 _Z24poincare_distance_kernelPKfS0_Pfiif_param_5
)
{
	.reg .pred 	%p<17>;
	.reg .b32 	%r<51>;
	.reg .b32 	%f<118>;
	.reg .b64 	%rd<20>;
	// demoted variable
	.shared .align 4 .b8 _ZZ24poincare_distance_kernelPKfS0_PfiifE14shared_queries[2048];
	// demoted variable
	.shared .align 4 .b8 _ZZ24poincare_distance_kernelPKfS0_PfiifE21shared_query_norms_sq[32];
	ld.param.u64 	%rd7, [_Z24poincare_distance_kernelPKfS0_Pfiif_param_0];
	ld.param.u64 	%rd8, [_Z24poincare_distance_kernelPKfS0_Pfiif_param_1];
	ld.param.u64 	%rd9, [_Z24poincare_distance_kernelPKfS0_Pfiif_param_2];
	ld.param.u32 	%r18, [_Z24poincare_distance_kernelPKfS0_Pfiif_param_3];
	ld.param.u32 	%r19, [_Z24poincare_distance_kernelPKfS0_Pfiif_param_4];
	ld.param.f32 	%f13, [_Z24poincare_distance_kernelPKfS0_Pfiif_param_5];
	mov.u32 	%r20, %tid.x;
	mov.u32 	%r2, %tid.y;
	mov.u32 	%r21, %ctaid.x;
	mov.u32 	%r3, %ctaid.y;
	shl.b32 	%r22, %r3, 3;
	add.s32 	%r4, %r22, %r2;
	shl.b32 	%r23, %r21, 5;
	add.s32 	%r5, %r23, %r20;
	abs.f32 	%f1, %f13;
	setp.ge.s32 	%p1, %r4, %r18;
	setp.gt.u32 	%p2, %r20, 63;
	or.pred  	%p3, %p1, %p2;
	@%p3 bra 	$L__BB0_3;
	shl.b32 	%r24, %r2, 8;
	shl.b32 	%r25, %r20, 2;
	add.s32 	%r26, %r24, %r25;
	mov.u32 	%r27, _ZZ24poincare_distance_kernelPKfS0_PfiifE14shared_queries;
	add.s32 	%r47, %r27, %r26;
	shl.b32 	%r28, %r3, 9;
	add.s32 	%r29, %r20, %r28;
	shl.b32 	%r30, %r2, 6;
	add.s32 	%r31, %r29, %r30;
	mul.wide.u32 	%rd10, %r31, 4;
	cvta.to.global.u64 	%rd11, %rd7;
	add.s64 	%rd18, %rd11, %rd10;
	mov.u32 	%r48, %r20;
$L__BB0_2:
	ld.global.nc.f32 	%f14, [%rd18];
	st.shared.f32 	[%r47], %f14;
	add.s32 	%r9, %r48, 32;
	add.s32 	%r47, %r47, 128;
	add.s64 	%rd18, %rd18, 128;
	setp.lt.u32 	%p4, %r48, 32;
	mov.u32 	%r48, %r9;
	@%p4 bra 	$L__BB0_2;
$L__BB0_3:
	shl.b32 	%r32, %r2, 8;
	mov.u32 	%r33, _ZZ24poincare_distance_kernelPKfS0_PfiifE14shared_queries;
	add.s32 	%r11, %r33, %r32;
	setp.ge.s32 	%p5, %r4, %r18;
	bar.sync 	0;
	setp.ne.s32 	%p6, %r20, 0;
	shl.b32 	%r34, %r2, 2;
	mov.u32 	%r35, _ZZ24poincare_distance_kernelPKfS0_PfiifE21shared_query_norms_sq;
	add.s32 	%r12, %r35, %r34;
	or.pred  	%p7, %p6, %p5;
	@%p7 bra 	$L__BB0_7;
	mov.f32 	%f114, 0f00000000;
	mov.b32 	%r49, 16;
$L__BB0_5:
	.pragma "nounroll";
	add.s32 	%r37, %r11, %r49;
	ld.shared.f32 	%f16, [%r37+-16];
	fma.rn.f32 	%f17, %f16, %f16, %f114;
	ld.shared.f32 	%f18, [%r37+-12];
	fma.rn.f32 	%f19, %f18, %f18, %f17;
	ld.shared.f32 	%f20, [%r37+-8];
	fma.rn.f32 	%f21, %f20, %f20, %f19;
	ld.shared.f32 	%f22, [%r37+-4];
	fma.rn.f32 	%f23, %f22, %f22, %f21;
	ld.shared.f32 	%f24, [%r37];
	fma.rn.f32 	%f25, %f24, %f24, %f23;
	ld.shared.f32 	%f26, [%r37+4];
	fma.rn.f32 	%f27, %f26, %f26, %f25;
	ld.shared.f32 	%f28, [%r37+8];
	fma.rn.f32 	%f29, %f28, %f28, %f27;
	ld.shared.f32 	%f30, [%r37+12];
	fma.rn.f32 	%f114, %f30, %f30, %f29;
	add.s32 	%r49, %r49, 32;
	setp.ne.s32 	%p8, %r49, 272;
	@%p8 bra 	$L__BB0_5;
	st.shared.f32 	[%r12], %f114;
$L__BB0_7:
	setp.ge.s32 	%p9, %r4, %r18;
	bar.sync 	0;
	setp.ge.s32 	%p10, %r5, %r19;
	or.pred  	%p11, %p9, %p10;
	@%p11 bra 	$L__BB0_13;
	shl.b32 	%r39, %r5, 6;
	mul.wide.u32 	%rd12, %r39, 4;
	cvta.to.global.u64 	%rd13, %rd8;
	add.s64 	%rd14, %rd12, %rd13;
	add.s64 	%rd19, %rd14, 16;
	mov.f32 	%f115, 0f00000000;
	mov.b32 	%r50, 16;
	mov.f32 	%f116, %f115;
$L__BB0_9:
	.pragma "nounroll";
	ld.global.nc.f32 	%f32, [%rd19+-16];
	add.s32 	%r40, %r11, %r50;
	ld.shared.f32 	%f33, [%r40+-16];
	fma.rn.f32 	%f34, %f32, %f32, %f116;
	sub.f32 	%f35, %f33, %f32;
	fma.rn.f32 	%f36, %f35, %f35, %f115;
	ld.global.nc.f32 	%f37, [%rd19+-12];
	ld.shared.f32 	%f38, [%r40+-12];
	fma.rn.f32 	%f39, %f37, %f37, %f34;
	sub.f32 	%f40, %f38, %f37;
	fma.rn.f32 	%f41, %f40, %f40, %f36;
	ld.global.nc.f32 	%f42, [%rd19+-8];
	ld.shared.f32 	%f43, [%r40+-8];
	fma.rn.f32 	%f44, %f42, %f42, %f39;
	sub.f32 	%f45, %f43, %f42;
	fma.rn.f32 	%f46, %f45, %f45, %f41;
	ld.global.nc.f32 	%f47, [%rd19+-4];
	ld.shared.f32 	%f48, [%r40+-4];
	fma.rn.f32 	%f49, %f47, %f47, %f44;
	sub.f32 	%f50, %f48, %f47;
	fma.rn.f32 	%f51, %f50, %f50, %f46;
	ld.global.nc.f32 	%f52, [%rd19];
	ld.shared.f32 	%f53, [%r40];
	fma.rn.f32 	%f54, %f52, %f52, %f49;
	sub.f32 	%f55, %f53, %f52;
	fma.rn.f32 	%f56, %f55, %f55, %f51;
	ld.global.nc.f32 	%f57, [%rd19+4];
	ld.shared.f32 	%f58, [%r40+4];
	fma.rn.f32 	%f59, %f57, %f57, %f54;
	sub.f32 	%f60, %f58, %f57;
	fma.rn.f32 	%f61, %f60, %f60, %f56;
	ld.global.nc.f32 	%f62, [%rd19+8];
	ld.shared.f32 	%f63, [%r40+8];
	fma.rn.f32 	%f64, %f62, %f62, %f59;
	sub.f32 	%f65, %f63, %f62;
	fma.rn.f32 	%f66, %f65, %f65, %f61;
	ld.global.nc.f32 	%f67, [%rd19+12];
	ld.shared.f32 	%f68, [%r40+12];
	fma.rn.f32 	%f116, %f67, %f67, %f64;
	sub.f32 	%f69, %f68, %f67;
	fma.rn.f32 	%f115, %f69, %f69, %f66;
	add.s32 	%r50, %r50, 32;
	add.s64 	%rd19, %rd19, 32;
	setp.ne.s32 	%p12, %r50, 272;
	@%p12 bra 	$L__BB0_9;
	ld.shared.f32 	%f70, [%r12];
	mul.f32 	%f71, %f1, %f70;
	mov.f32 	%f72, 0f3F800000;
	sub.f32 	%f73, %f72, %f71;
	max.f32 	%f74, %f73, 0f33D6BF95;
	mul.f32 	%f75, %f1, %f116;
	sub.f32 	%f76, %f72, %f75;
	max.f32 	%f77, %f76, 0f33D6BF95;
	mul.f32 	%f78, %f1, %f115;
	mul.f32 	%f79, %f77, %f74;
	div.rn.f32 	%f80, %f78, %f79;
	max.f32 	%f81, %f80, 0f00000000;
	sqrt.rn.f32 	%f82, %f81;
	min.f32 	%f8, %f82, 0f3F7FFFFE;
	abs.f32 	%f83, %f8;
	sub.f32 	%f84, %f72, %f83;
	rcp.approx.ftz.f32 	%f85, %f84;
	add.f32 	%f86, %f85, %f85;
	mul.f32 	%f87, %f83, %f86;
	setp.gt.f32 	%p13, %f83, 0f7E800000;
	selp.f32 	%f9, 0fC0000000, %f87, %p13;
	add.rz.f32 	%f88, %f9, %f72;
	mov.b32 	%r41, %f88;
	add.s32 	%r42, %r41, -1061158912;
	and.b32  	%r43, %r42, -8388608;
	mov.b32 	%r17, %f9;
	sub.s32 	%r44, %r17, %r43;
	mov.b32 	%f89, %r44;
	sub.s32 	%r45, 1082130432, %r43;
	mov.b32 	%f90, %r45;
	fma.rn.f32 	%f91, %f90, 0f3E800000, 0fBF800000;
	add.f32 	%f92, %f91, %f89;
	cvt.rn.f32.s32 	%f93, %r43;
	mul.f32 	%f94, %f93, 0f34000000;
	fma.rn.f32 	%f95, %f92, 0fBD39BF78, 0f3DD80012;
	fma.rn.f32 	%f96, %f95, %f92, 0fBE0778E0;
	fma.rn.f32 	%f97, %f96, %f92, 0f3E146475;
	fma.rn.f32 	%f98, %f97, %f92, 0fBE2A68DD;
	fma.rn.f32 	%f99, %f98, %f92, 0f3E4CAF9E;
	fma.rn.f32 	%f100, %f99, %f92, 0fBE800042;
	fma.rn.f32 	%f101, %f100, %f92, 0f3EAAAAE6;
	fma.rn.f32 	%f102, %f101, %f92, 0fBF000000;
	mul.f32 	%f103, %f92, %f102;
	fma.rn.f32 	%f104, %f103, %f92, %f92;
	fma.rn.f32 	%f117, %f94, 0f3F317218, %f104;
	setp.lt.u32 	%p14, %r17, 2139095040;
	@%p14 bra 	$L__BB0_12;
	setp.gt.s32 	%p15, %r17, -1082130432;
	fma.rn.f32 	%f105, %f9, 0f7F800000, 0f7F800000;
	selp.f32 	%f106, %f105, %f117, %p15;
	setp.eq.f32 	%p16, %f9, 0f00000000;
	selp.f32 	%f117, 0f80000000, %f106, %p16;
$L__BB0_12:
	mov.f32 	%f107, 0f3F000000;
	copysign.f32 	%f108, %f8, %f107;
	mul.f32 	%f109, %f108, %f117;
	sqrt.rn.f32 	%f110, %f1;
	mov.f32 	%f111, 0f40000000;
	div.rn.f32 	%f112, %f111, %f110;
	mul.f32 	%f113, %f112, %f109;
	mad.lo.s32 	%r46, %r19, %r4, %r5;
	cvta.to.global.u64 	%rd15, %rd9;
	mul.wide.u32 	%rd16, %r46, 4;
	add.s64 	%rd17, %rd15, %rd16;
	st.global.f32 	[%rd17], %f113;
$L__BB0_13:
	ret;

}


// ===== COMPILED SASS (sm_100) =====

	.target	sm_100

	.elftype	@"ET_EXEC"


//--------------------- .note.nv.tkinfo           --------------------------
	.section	.note.nv.tkinfo,"",@"SHT_NOTE"
	.sectionflags	@"SHF_NOTE_NV_TKINFO"
	.tkinfo
        /*0018*/ 	.word	0x00000002
        /*0030*/ 	.string	""
        /*0030*/ 	.string	"ptxas"
        /*0030*/ 	.string	"Cuda compilation tools, release 13.0, V13.0.88"
        /*0030*/ 	.string	"Build cuda_13.0.r13.0/compiler.36424714_0"
        /*0030*/ 	.string	"-arch sm_100 -m 64 "



//--------------------- .note.nv.cuinfo           --------------------------
	.section	.note.nv.cuinfo,"",@"SHT_NOTE"
	.sectionflags	@"SHF_NOTE_NV_CUINFO"
        /*0018*/ 	.short	0x0002
        /*001a*/ 	.short	0x0064
        /*001c*/ 	.short	0x0082
	.zero		2


//--------------------- .nv.info                  --------------------------
	.section	.nv.info,"",@"SHT_CUDA_INFO"
	.align	4


	//----- nvinfo : EIATTR_REGCOUNT
	.align		4
        /*0000*/ 	.byte	0x04, 0x2f
        /*0002*/ 	.short	(.L_1 - .L_0)
	.align		4
.L_0:
        /*0004*/ 	.word	index@(_Z24poincare_distance_kernelPKfS0_Pfiif)
        /*0008*/ 	.word	0x0000001e


	//----- nvinfo : EIATTR_FRAME_SIZE
	.align		4
.L_1:
        /*000c*/ 	.byte	0x04, 0x11
        /*000e*/ 	.short	(.L_3 - .L_2)
	.align		4
.L_2:
        /*0010*/ 	.word	index@($__internal_1_$__cuda_sm3x_div_rn_noftz_f32_slowpath)
        /*0014*/ 	.word	0x00000000


	//----- nvinfo : EIATTR_FRAME_SIZE
	.align		4
.L_3:
        /*0018*/ 	.byte	0x04, 0x11
        /*001a*/ 	.short	(.L_5 - .L_4)
	.align		4
.L_4:
        /*001c*/ 	.word	index@($__internal_0_$__cuda_sm20_sqrt_rn_f32_slowpath)
        /*0020*/ 	.word	0x00000000


	//----- nvinfo : EIATTR_FRAME_SIZE
	.align		4
.L_5:
        /*0024*/ 	.byte	0x04, 0x11
        /*0026*/ 	.short	(.L_7 - .L_6)
	.align		4
.L_6:
        /*0028*/ 	.word	index@(_Z24poincare_distance_kernelPKfS0_Pfiif)
        /*002c*/ 	.word	0x00000000


	//----- nvinfo : EIATTR_MIN_STACK_SIZE
	.align		4
.L_7:
        /*0030*/ 	.byte	0x04, 0x12
        /*0032*/ 	.short	(.L_9 - .L_8)
	.align		4
.L_8:
        /*0034*/ 	.word	index@(_Z24poincare_distance_kernelPKfS0_Pfiif)
        /*0038*/ 	.word	0x00000000
.L_9:


//--------------------- .nv.compat                --------------------------
	.section	.nv.compat,"",@"SHT_CUDA_COMPAT_INFO"
	.align	4
        /*0000*/ 	.byte	0x02, 0x09, 0x00, 0x00, 0x02, 0x02, 0x01, 0x00, 0x02, 0x05, 0x05, 0x00, 0x03, 0x07, 0x01, 0x01
        /*0010*/ 	.byte	0x02, 0x03, 0x00, 0x00, 0x02, 0x06, 0x01, 0x00, 0x04, 0x0b, 0x08, 0x00, 0x01, 0x00, 0x00, 0x00
        /*0020*/ 	.byte	0x00, 0x00, 0x00, 0x00


//--------------------- .nv.info._Z24poincare_distance_kernelPKfS0_Pfiif --------------------------
	.section	.nv.info._Z24poincare_distance_kernelPKfS0_Pfiif,"",@"SHT_CUDA_INFO"
	.sectionflags	@""
	.align	4


	//----- nvinfo : EIATTR_CUDA_API_VERSION
	.align		4
        /*0000*/ 	.byte	0x04, 0x37
        /*0002*/ 	.short	(.L_11 - .L_10)
.L_10:
        /*0004*/ 	.word	0x00000082


	//----- nvinfo : EIATTR_KPARAM_INFO
	.align		4
.L_11:
        /*0008*/ 	.byte	0x04, 0x17
        /*000a*/ 	.short	(.L_13 - .L_12)
.L_12:
        /*000c*/ 	.word	0x00000000
        /*0010*/ 	.short	0x0005
        /*0012*/ 	.short	0x0020
        /*0014*/ 	.byte	0x00, 0xf0, 0x11, 0x00


	//----- nvinfo : EIATTR_KPARAM_INFO
	.align		4
.L_13:
        /*0018*/ 	.byte	0x04, 0x17
        /*001a*/ 	.short	(.L_15 - .L_14)
.L_14:
        /*001c*/ 	.word	0x00000000
        /*0020*/ 	.short	0x0004
        /*0022*/ 	.short	0x001c
        /*0024*/ 	.byte	0x00, 0xf0, 0x11, 0x00


	//----- nvinfo : EIATTR_KPARAM_INFO
	.align		4
.L_15:
        /*0028*/ 	.byte	0x04, 0x17
        /*002a*/ 	.short	(.L_17 - .L_16)
.L_16:
        /*002c*/ 	.word	0x00000000
        /*0030*/ 	.short	0x0003
        /*0032*/ 	.short	0x0018
        /*0034*/ 	.byte	0x00, 0xf0, 0x11, 0x00


	//----- nvinfo : EIATTR_KPARAM_INFO
	.align		4
.L_17:
        /*0038*/ 	.byte	0x04, 0x17
        /*003a*/ 	.short	(.L_19 - .L_18)
.L_18:
        /*003c*/ 	.word	0x00000000
        /*0040*/ 	.short	0x0002
        /*0042*/ 	.short	0x0010
        /*0044*/ 	.byte	0x00, 0xf5, 0x21, 0x00


	//----- nvinfo : EIATTR_KPARAM_INFO
	.align		4
.L_19:
        /*0048*/ 	.byte	0x04, 0x17
        /*004a*/ 	.short	(.L_21 - .L_20)
.L_20:
        /*004c*/ 	.word	0x00000000
        /*0050*/ 	.short	0x0001
        /*0052*/ 	.short	0x0008
        /*0054*/ 	.byte	0x00, 0xf5, 0x21, 0x00


	//----- nvinfo : EIATTR_KPARAM_INFO
	.align		4
.L_21:
        /*0058*/ 	.byte	0x04, 0x17
        /*005a*/ 	.short	(.L_23 - .L_22)
.L_22:
        /*005c*/ 	.word	0x00000000
        /*0060*/ 	.short	0x0000
        /*0062*/ 	.short	0x0000
        /*0064*/ 	.byte	0x00, 0xf5, 0x21, 0x00


	//----- nvinfo : EIATTR_SPARSE_MMA_MASK
	.align		4
.L_23:
        /*0068*/ 	.byte	0x03, 0x50
        /*006a*/ 	.short	0x0000


	//----- nvinfo : EIATTR_MAXREG_COUNT
	.align		4
        /*006c*/ 	.byte	0x03, 0x1b
        /*006e*/ 	.short	0x00ff


	//----- nvinfo : EIATTR_NUM_BARRIERS
	.align		4
        /*0070*/ 	.byte	0x02, 0x4c
        /*0072*/ 	.byte	0x01
	.zero		1


	//----- nvinfo : EIATTR_MERCURY_ISA_VERSION
	.align		4
        /*0074*/ 	.byte	0x03, 0x5f
        /*0076*/ 	.short	0x0101


	//----- nvinfo : EIATTR_VRC_CTA_INIT_COUNT
	.align		4
        /*0078*/ 	.byte	0x02, 0x4a
	.zero		1
	.zero		1


	//----- nvinfo : EIATTR_EXIT_INSTR_OFFSETS
	.align		4
        /*007c*/ 	.byte	0x04, 0x1c
        /*007e*/ 	.short	(.L_25 - .L_24)


	//   ....[0]....
.L_24:
        /*0080*/ 	.word	0x00000430


	//   ....[1]....
        /*0084*/ 	.word	0x00000e50


	//----- nvinfo : EIATTR_CRS_STACK_SIZE
	.align		4
.L_25:
        /*0088*/ 	.byte	0x04, 0x1e
        /*008a*/ 	.short	(.L_27 - .L_26)
.L_26:
        /*008c*/ 	.word	0x00000000


	//----- nvinfo : EIATTR_CBANK_PARAM_SIZE
	.align		4
.L_27:
        /*0090*/ 	.byte	0x03, 0x19
        /*0092*/ 	.short	0x0024


	//----- nvinfo : EIATTR_PARAM_CBANK
	.align		4
        /*0094*/ 	.byte	0x04, 0x0a
        /*0096*/ 	.short	(.L_29 - .L_28)
	.align		4
.L_28:
        /*0098*/ 	.word	index@(.nv.constant0._Z24poincare_distance_kernelPKfS0_Pfiif)
        /*009c*/ 	.short	0x0380
        /*009e*/ 	.short	0x0024


	//----- nvinfo : EIATTR_SW_WAR
	.align		4
.L_29:
        /*00a0*/ 	.byte	0x04, 0x36
        /*00a2*/ 	.short	(.L_31 - .L_30)
.L_30:
        /*00a4*/ 	.word	0x00000008
.L_31:


//--------------------- .nv.callgraph             --------------------------
	.section	.nv.callgraph,"",@"SHT_CUDA_CALLGRAPH"
	.align	4
	.sectionentsize	8
	.align		4
        /*0000*/ 	.word	0x00000000
	.align		4
        /*0004*/ 	.word	0xffffffff
	.align		4
        /*0008*/ 	.word	0x00000000
	.align		4
        /*000c*/ 	.word	0xfffffffe
	.align		4
        /*0010*/ 	.word	0x00000000
	.align		4
        /*0014*/ 	.word	0xfffffffd
	.align		4
        /*0018*/ 	.word	0x00000000
	.align		4
        /*001c*/ 	.word	0xfffffffc


//--------------------- .text._Z24poincare_distance_kernelPKfS0_Pfiif --------------------------
	.section	.text._Z24poincare_distance_kernelPKfS0_Pfiif,"ax",@progbits
	.align	128
        .global         _Z24poincare_distance_kernelPKfS0_Pfiif
        .type           _Z24poincare_distance_kernelPKfS0_Pfiif,@function
        .size           _Z24poincare_distance_kernelPKfS0_Pfiif,(.L_x_31 - _Z24poincare_distance_kernelPKfS0_Pfiif)
        .other          _Z24poincare_distance_kernelPKfS0_Pfiif,@"STO_CUDA_ENTRY STV_DEFAULT"
_Z24poincare_distance_kernelPKfS0_Pfiif:
.text._Z24poincare_distance_kernelPKfS0_Pfiif:
[----:B------:R-:W-:Y:S01]  /*0000*/  LDC R1, c[0x0][0x37c] ;  /* 0x0000df00ff017b82 */ /* 0x000fe20000000800 */
[----:B------:R-:W0:Y:S01]  /*0010*/  S2R R13, SR_TID.X ;  /* 0x00000000000d7919 */ /* 0x000e220000002100 */
[----:B------:R-:W1:Y:S01]  /*0020*/  LDCU UR7, c[0x0][0x398] ;  /* 0x00007300ff0777ac */ /* 0x000e620008000800 */
[----:B------:R-:W-:Y:S01]  /*0030*/  BSSY.RECONVERGENT B0, `(.L_x_0) ;  /* 0x000001d000007945 */ /* 0x000fe20003800200 */
[----:B------:R-:W2:Y:S01]  /*0040*/  S2R R6, SR_TID.Y ;  /* 0x0000000000067919 */ /* 0x000ea20000002200 */
[----:B------:R-:W3:Y:S01]  /*0050*/  LDCU.64 UR8, c[0x0][0x358] ;  /* 0x00006b00ff0877ac */ /* 0x000ee20008000a00 */
[----:B------:R-:W2:Y:S01]  /*0060*/  S2R R0, SR_CTAID.Y ;  /* 0x0000000000007919 */ /* 0x000ea20000002600 */
[----:B------:R-:W4:Y:S01]  /*0070*/  S2R R8, SR_CTAID.X ;  /* 0x0000000000087919 */ /* 0x000f220000002500 */
[----:B0-----:R-:W-:Y:S02]  /*0080*/  ISETP.GT.U32.AND P0, PT, R13, 0x3f, PT ;  /* 0x0000003f0d00780c */ /* 0x001fe40003f04070 */
[----:B--2---:R-:W-:-:S04]  /*0090*/  LEA R2, R0, R6, 0x3 ;  /* 0x0000000600027211 */ /* 0x004fc800078e18ff */
[----:B-1----:R-:W-:-:S13]  /*00a0*/  ISETP.GE.OR P0, PT, R2, UR7, P0 ;  /* 0x0000000702007c0c */ /* 0x002fda0008706670 */
[----:B---34-:R-:W-:Y:S05]  /*00b0*/  @P0 BRA `(.L_x_1) ;  /* 0x0000000000500947 */ /* 0x018fea0003800000 */
[----:B------:R-:W0:Y:S01]  /*00c0*/  S2UR UR5, SR_CgaCtaId ;  /* 0x00000000000579c3 */ /* 0x000e220000008800 */
[----:B------:R-:W-:Y:S01]  /*00d0*/  LEA R0, R0, R13, 0x9 ;  /* 0x0000000d00007211 */ /* 0x000fe200078e48ff */
[----:B------:R-:W-:-:S04]  /*00e0*/  UMOV UR4, 0x400 ;  /* 0x0000040000047882 */ /* 0x000fc80000000000 */
[C---:B------:R-:W-:Y:S01]  /*00f0*/  IMAD R3, R6.reuse, 0x40, R0 ;  /* 0x0000004006037824 */ /* 0x040fe200078e0200 */
[----:B------:R-:W-:Y:S01]  /*0100*/  LEA R0, R6, R13, 0x6 ;  /* 0x0000000d06007211 */ /* 0x000fe200078e30ff */
[----:B------:R-:W1:Y:S01]  /*0110*/  LDC.64 R4, c[0x0][0x380] ;  /* 0x0000e000ff047b82 */ /* 0x000e620000000a00 */
[----:B0-----:R-:W-:-:S06]  /*0120*/  ULEA UR4, UR5, UR4, 0x18 ;  /* 0x0000000405047291 */ /* 0x001fcc000f8ec0ff */
[----:B------:R-:W-:Y:S01]  /*0130*/  LEA R0, R0, UR4, 0x2 ;  /* 0x0000000400007c11 */ /* 0x000fe2000f8e10ff */
[----:B-1----:R-:W-:Y:S01]  /*0140*/  IMAD.WIDE.U32 R4, R3, 0x4, R4 ;  /* 0x0000000403047825 */ /* 0x002fe200078e0004 */
[----:B------:R-:W-:-:S03]  /*0150*/  MOV R3, R13 ;  /* 0x0000000d00037202 */ /* 0x000fc60000000f00 */
[----:B------:R-:W-:-:S07]  /*0160*/  IMAD.MOV.U32 R7, RZ, RZ, R5 ;  /* 0x000000ffff077224 */ /* 0x000fce00078e0005 */
.L_x_2:
[----:B------:R-:W-:-:S06]  /*0170*/  IMAD.MOV.U32 R5, RZ, RZ, R7 ;  /* 0x000000ffff057224 */ /* 0x000fcc00078e0007 */
[----:B------:R0:W2:Y:S01]  /*0180*/  LDG.E.CONSTANT R5, desc[UR8][R4.64] ;  /* 0x0000000804057981 */ /* 0x0000a2000c1e9900 */
[C---:B------:R-:W-:Y:S02]  /*0190*/  ISETP.GE.U32.AND P0, PT, R3.reuse, 0x20, PT ;  /* 0x000000200300780c */ /* 0x040fe40003f06070 */
[----:B------:R-:W-:Y:S02]  /*01a0*/  IADD3 R3, PT, PT, R3, 0x20, RZ ;  /* 0x0000002003037810 */ /* 0x000fe40007ffe0ff */
[----:B0-----:R-:W-:-:S04]  /*01b0*/  IADD3 R4, P1, PT, R4, 0x80, RZ ;  /* 0x0000008004047810 */ /* 0x001fc80007f3e0ff */
[----:B------:R-:W-:Y:S01]  /*01c0*/  IADD3.X R7, PT, PT, RZ, R7, RZ, P1, !PT ;  /* 0x00000007ff077210 */ /* 0x000fe20000ffe4ff */
[----:B--2---:R0:W-:Y:S02]  /*01d0*/  STS [R0], R5 ;  /* 0x0000000500007388 */ /* 0x0041e40000000800 */
[----:B0-----:R-:W-:Y:S02]  /*01e0*/  VIADD R0, R0, 0x80 ;  /* 0x0000008000007836 */ /* 0x001fe40000000000 */
[----:B------:R-:W-:Y:S05]  /*01f0*/  @!P0 BRA `(.L_x_2) ;  /* 0xfffffffc00dc8947 */ /* 0x000fea000383ffff */
.L_x_1:
[----:B------:R-:W-:Y:S05]  /*0200*/  BSYNC.RECONVERGENT B0 ;  /* 0x0000000000007941 */ /* 0x000fea0003800200 */
.L_x_0:
[----:B------:R-:W0:Y:S08]  /*0210*/  S2UR UR6, SR_CgaCtaId ;  /* 0x00000000000679c3 */ /* 0x000e300000008800 */
[----:B------:R-:W-:Y:S01]  /*0220*/  BAR.SYNC.DEFER_BLOCKING 0x0 ;  /* 0x0000000000007b1d */ /* 0x000fe20000010000 */
[----:B------:R-:W-:-:S04]  /*0230*/  ISETP.GE.AND P0, PT, R2, UR7, PT ;  /* 0x0000000702007c0c */ /* 0x000fc8000bf06270 */
[----:B------:R-:W-:Y:S01]  /*0240*/  ISETP.NE.OR P0, PT, R13, RZ, P0 ;  /* 0x000000ff0d00720c */ /* 0x000fe20000705670 */
[----:B------:R-:W-:Y:S01]  /*0250*/  UMOV UR5, 0x400 ;  /* 0x0000040000057882 */ /* 0x000fe20000000000 */
[----:B------:R-:W-:Y:S01]  /*0260*/  BSSY.RECONVERGENT B0, `(.L_x_3) ;  /* 0x0000018000007945 */ /* 0x000fe20003800200 */
[----:B------:R-:W-:Y:S01]  /*0270*/  UIADD3 UR4, UPT, UPT, UR5, 0x800, URZ ;  /* 0x0000080005047890 */ /* 0x000fe2000fffe0ff */
[----:B------:R-:W-:Y:S01]  /*0280*/  LEA R13, R8, R13, 0x5 ;  /* 0x0000000d080d7211 */ /* 0x000fe200078e28ff */
[----:B0-----:R-:W-:Y:S02]  /*0290*/  ULEA UR5, UR6, UR5, 0x18 ;  /* 0x0000000506057291 */ /* 0x001fe4000f8ec0ff */
[----:B------:R-:W-:-:S04]  /*02a0*/  ULEA UR4, UR6, UR4, 0x18 ;  /* 0x0000000406047291 */ /* 0x000fc8000f8ec0ff */
[C---:B------:R-:W-:Y:S02]  /*02b0*/  LEA R0, R6.reuse, UR5, 0x8 ;  /* 0x0000000506007c11 */ /* 0x040fe4000f8e40ff */
[----:B------:R-:W-:Y:S01]  /*02c0*/  LEA R3, R6, UR4, 0x2 ;  /* 0x0000000406037c11 */ /* 0x000fe2000f8e10ff */
[----:B------:R-:W-:Y:S06]  /*02d0*/  @P0 BRA `(.L_x_4) ;  /* 0x0000000000400947 */ /* 0x000fec0003800000 */
[----:B------:R-:W-:Y:S01]  /*02e0*/  HFMA2 R15, -RZ, RZ, 0, 0 ;  /* 0x00000000ff0f7431 */ /* 0x000fe200000001ff */
[----:B------:R-:W-:-:S06]  /*02f0*/  UMOV UR4, 0x10 ;  /* 0x0000001000047882 */ /* 0x000fcc0000000000 */
.L_x_5:
[----:B------:R-:W0:Y:S04]  /*0300*/  LDS.128 R4, [R0+UR4+-0x10] ;  /* 0xfffff00400047984 */ /* 0x000e280008000c00 */
[----:B------:R-:W1:Y:S01]  /*0310*/  LDS.128 R8, [R0+UR4] ;  /* 0x0000000400087984 */ /* 0x000e620008000c00 */
[----:B------:R-:W-:-:S04]  /*0320*/  UIADD3 UR4, UPT, UPT, UR4, 0x20, URZ ;  /* 0x0000002004047890 */ /* 0x000fc8000fffe0ff */
[----:B------:R-:W-:Y:S01]  /*0330*/  UISETP.NE.AND UP0, UPT, UR4, 0x110, UPT ;  /* 0x000001100400788c */ /* 0x000fe2000bf05270 */
[----:B0-----:R-:W-:-:S04]  /*0340*/  FFMA R4, R4, R4, R15 ;  /* 0x0000000404047223 */ /* 0x001fc8000000000f */
[----:B------:R-:W-:-:S04]  /*0350*/  FFMA R5, R5, R5, R4 ;  /* 0x0000000505057223 */ /* 0x000fc80000000004 */
[----:B------:R-:W-:-:S04]  /*0360*/  FFMA R6, R6, R6, R5 ;  /* 0x0000000606067223 */ /* 0x000fc80000000005 */
[----:B------:R-:W-:-:S04]  /*0370*/  FFMA R7, R7, R7, R6 ;  /* 0x0000000707077223 */ /* 0x000fc80000000006 */
[----:B-1----:R-:W-:-:S04]  /*0380*/  FFMA R8, R8, R8, R7 ;  /* 0x0000000808087223 */ /* 0x002fc80000000007 */
[----:B------:R-:W-:-:S04]  /*0390*/  FFMA R9, R9, R9, R8 ;  /* 0x0000000909097223 */ /* 0x000fc80000000008 */
[----:B------:R-:W-:-:S04]  /*03a0*/  FFMA R10, R10, R10, R9 ;  /* 0x0000000a0a0a7223 */ /* 0x000fc80000000009 */
[----:B------:R-:W-:Y:S01]  /*03b0*/  FFMA R15, R11, R11, R10 ;  /* 0x0000000b0b0f7223 */ /* 0x000fe2000000000a */
[----:B------:R-:W-:Y:S06]  /*03c0*/  BRA.U UP0, `(.L_x_5) ;  /* 0xfffffffd00cc7547 */ /* 0x000fec000b83ffff */
[----:B------:R0:W-:Y:S02]  /*03d0*/  STS [R3], R15 ;  /* 0x0000000f03007388 */ /* 0x0001e40000000800 */
.L_x_4:
[----:B------:R-:W-:Y:S05]  /*03e0*/  BSYNC.RECONVERGENT B0 ;  /* 0x0000000000007941 */ /* 0x000fea0003800200 */
.L_x_3:
[----:B------:R-:W1:Y:S01]  /*03f0*/  LDCU UR4, c[0x0][0x39c] ;  /* 0x00007380ff0477ac */ /* 0x000e620008000800 */
[----:B------:R-:W-:Y:S01]  /*0400*/  BAR.SYNC.DEFER_BLOCKING 0x0 ;  /* 0x0000000000007b1d */ /* 0x000fe20000010000 */
[----:B-1----:R-:W-:-:S04]  /*0410*/  ISETP.GE.AND P0, PT, R13, UR4, PT ;  /* 0x000000040d007c0c */ /* 0x002fc8000bf06270 */
[----:B------:R-:W-:-:S13]  /*0420*/  ISETP.GE.OR P0, PT, R2, UR7, P0 ;  /* 0x0000000702007c0c */ /* 0x000fda0008706670 */
[----:B------:R-:W-:Y:S05]  /*0430*/  @P0 EXIT ;  /* 0x000000000000094d */ /* 0x000fea0003800000 */
[----:B------:R-:W1:Y:S01]  /*0440*/  LDC.64 R4, c[0x0][0x388] ;  /* 0x0000e200ff047b82 */ /* 0x000e620000000a00 */
[----:B------:R-:W-:Y:S02]  /*0450*/  IMAD.SHL.U32 R7, R13, 0x40, RZ ;  /* 0x000000400d077824 */ /* 0x000fe400078e00ff */
[----:B------:R-:W-:Y:S01]  /*0460*/  HFMA2 R22, -RZ, RZ, 0, 0 ;  /* 0x00000000ff167431 */ /* 0x000fe200000001ff */
[----:B------:R-:W-:Y:S01]  /*0470*/  MOV R20, RZ ;  /* 0x000000ff00147202 */ /* 0x000fe20000000f00 */
[----:B------:R-:W-:Y:S01]  /*0480*/  UMOV UR4, 0x10 ;  /* 0x0000001000047882 */ /* 0x000fe20000000000 */
[----:B-1----:R-:W-:-:S03]  /*0490*/  IMAD.WIDE.U32 R4, R7, 0x4, R4 ;  /* 0x0000000407047825 */ /* 0x002fc600078e0004 */
[----:B------:R-:W-:-:S05]  /*04a0*/  IADD3 R14, P0, PT, R4, 0x10, RZ ;  /* 0x00000010040e7810 */ /* 0x000fca0007f1e0ff */
[----:B0-----:R-:W-:-:S08]  /*04b0*/  IMAD.X R15, RZ, RZ, R5, P0 ;  /* 0x000000ffff0f7224 */ /* 0x001fd000000e0605 */
.L_x_6:
[----:B------:R-:W2:Y:S04]  /*04c0*/  LDG.E.CONSTANT R23, desc[UR8][R14.64+-0x10] ;  /* 0xfffff0080e177981 */ /* 0x000ea8000c1e9900 */
[----:B------:R-:W3:Y:S04]  /*04d0*/  LDG.E.CONSTANT R27, desc[UR8][R14.64+-0xc] ;  /* 0xfffff4080e1b7981 */ /* 0x000ee8000c1e9900 */
[----:B------:R-:W4:Y:S04]  /*04e0*/  LDG.E.CONSTANT R21, desc[UR8][R14.64+-0x8] ;  /* 0xfffff8080e157981 */ /* 0x000f28000c1e9900 */
[----:B------:R-:W5:Y:S04]  /*04f0*/  LDG.E.CONSTANT R18, desc[UR8][R14.64+-0x4] ;  /* 0xfffffc080e127981 */ /* 0x000f68000c1e9900 */
[----:B------:R-:W5:Y:S04]  /*0500*/  LDG.E.CONSTANT R19, desc[UR8][R14.64] ;  /* 0x000000080e137981 */ /* 0x000f68000c1e9900 */
[----:B------:R-:W5:Y:S04]  /*0510*/  LDG.E.CONSTANT R16, desc[UR8][R14.64+0x4] ;  /* 0x000004080e107981 */ /* 0x000f68000c1e9900 */
[----:B------:R-:W5:Y:S04]  /*0520*/  LDG.E.CONSTANT R17, desc[UR8][R14.64+0x8] ;  /* 0x000008080e117981 */ /* 0x000f68000c1e9900 */
[----:B------:R0:W5:Y:S04]  /*0530*/  LDG.E.CONSTANT R12, desc[UR8][R14.64+0xc] ;  /* 0x00000c080e0c7981 */ /* 0x000168000c1e9900 */
[----:B------:R-:W2:Y:S04]  /*0540*/  LDS.128 R4, [R0+UR4+-0x10] ;  /* 0xfffff00400047984 */ /* 0x000ea80008000c00 */
[----:B------:R-:W1:Y:S01]  /*0550*/  LDS.128 R8, [R0+UR4] ;  /* 0x0000000400087984 */ /* 0x000e620008000c00 */
[----:B------:R-:W-:Y:S01]  /*0560*/  UIADD3 UR4, UPT, UPT, UR4, 0x20, URZ ;  /* 0x0000002004047890 */ /* 0x000fe2000fffe0ff */
[----:B0-----:R-:W-:-:S03]  /*0570*/  IADD3 R14, P0, PT, R14, 0x20, RZ ;  /* 0x000000200e0e7810 */ /* 0x001fc60007f1e0ff */
[----:B------:R-:W-:Y:S01]  /*0580*/  UISETP.NE.AND UP0, UPT, UR4, 0x110, UPT ;  /* 0x000001100400788c */ /* 0x000fe2000bf05270 */
[----:B------:R-:W-:Y:S01]  /*0590*/  IADD3.X R15, PT, PT, RZ, R15, RZ, P0, !PT ;  /* 0x0000000fff0f7210 */ /* 0x000fe200007fe4ff */
[C---:B--2---:R-:W-:Y:S01]  /*05a0*/  FADD R25, -R23.reuse, R4 ;  /* 0x0000000417197221 */ /* 0x044fe20000000100 */
[----:B------:R-:W-:-:S03]  /*05b0*/  FFMA R20, R23, R23, R20 ;  /* 0x0000001717147223 */ /* 0x000fc60000000014 */
[----:B------:R-:W-:Y:S01]  /*05c0*/  FFMA R22, R25, R25, R22 ;  /* 0x0000001919167223 */ /* 0x000fe20000000016 */
[C---:B---3--:R-:W-:Y:S01]  /*05d0*/  FADD R5, -R27.reuse, R5 ;  /* 0x000000051b057221 */ /* 0x048fe20000000100 */
[----:B------:R-:W-:-:S03]  /*05e0*/  FFMA R20, R27, R27, R20 ;  /* 0x0000001b1b147223 */ /* 0x000fc60000000014 */
[----:B------:R-:W-:Y:S01]  /*05f0*/  FFMA R22, R5, R5, R22 ;  /* 0x0000000505167223 */ /* 0x000fe20000000016 */
[C---:B----4-:R-:W-:Y:S01]  /*0600*/  FADD R5, -R21.reuse, R6 ;  /* 0x0000000615057221 */ /* 0x050fe20000000100 */
[----:B------:R-:W-:Y:S01]  /*0610*/  FFMA R21, R21, R21, R20 ;  /* 0x0000001515157223 */ /* 0x000fe20000000014 */
[C---:B-----5:R-:W-:Y:S02]  /*0620*/  FADD R7, -R18.reuse, R7 ;  /* 0x0000000712077221 */ /* 0x060fe40000000100 */
[----:B------:R-:W-:Y:S01]  /*0630*/  FFMA R22, R5, R5, R22 ;  /* 0x0000000505167223 */ /* 0x000fe20000000016 */
[----:B------:R-:W-:Y:S01]  /*0640*/  FFMA R18, R18, R18, R21 ;  /* 0x0000001212127223 */ /* 0x000fe20000000015 */
[----:B-1----:R-:W-:Y:S02]  /*0650*/  FADD R5, -R19, R8 ;  /* 0x0000000813057221 */ /* 0x002fe40000000100 */
[----:B------:R-:W-:Y:S01]  /*0660*/  FFMA R22, R7, R7, R22 ;  /* 0x0000000707167223 */ /* 0x000fe20000000016 */
[----:B------:R-:W-:Y:S01]  /*0670*/  FFMA R19, R19, R19, R18 ;  /* 0x0000001313137223 */ /* 0x000fe20000000012 */
[----:B------:R-:W-:-:S02]  /*0680*/  FADD R9, -R16, R9 ;  /* 0x0000000910097221 */ /* 0x000fc40000000100 */
[----:B------:R-:W-:Y:S01]  /*0690*/  FFMA R22, R5, R5, R22 ;  /* 0x0000000505167223 */ /* 0x000fe20000000016 */
[----:B------:R-:W-:Y:S01]  /*06a0*/  FFMA R16, R16, R16, R19 ;  /* 0x0000001010107223 */ /* 0x000fe20000000013 */
[----:B------:R-:W-:Y:S02]  /*06b0*/  FADD R5, -R17, R10 ;  /* 0x0000000a11057221 */ /* 0x000fe40000000100 */
[----:B------:R-:W-:Y:S01]  /*06c0*/  FFMA R22, R9, R9, R22 ;  /* 0x0000000909167223 */ /* 0x000fe20000000016 */
[----:B------:R-:W-:Y:S01]  /*06d0*/  FFMA R17, R17, R17, R16 ;  /* 0x0000001111117223 */ /* 0x000fe20000000010 */
[C---:B------:R-:W-:Y:S02]  /*06e0*/  FADD R11, -R12.reuse, R11 ;  /* 0x0000000b0c0b7221 */ /* 0x040fe40000000100 */
[----:B------:R-:W-:Y:S01]  /*06f0*/  FFMA R22, R5, R5, R22 ;  /* 0x0000000505167223 */ /* 0x000fe20000000016 */
[----:B------:R-:W-:-:S03]  /*0700*/  FFMA R20, R12, R12, R17 ;  /* 0x0000000c0c147223 */ /* 0x000fc60000000011 */
[----:B------:R-:W-:Y:S01]  /*0710*/  FFMA R22, R11, R11, R22 ;  /* 0x0000000b0b167223 */ /* 0x000fe20000000016 */
[----:B------:R-:W-:Y:S06]  /*0720*/  BRA.U UP0, `(.L_x_6) ;  /* 0xfffffffd00647547 */ /* 0x000fec000b83ffff */
[----:B------:R-:W0:Y:S01]  /*0730*/  LDS R3, [R3] ;  /* 0x0000000003037984 */ /* 0x000e220000000800 */
[----:B------:R-:W1:Y:S01]  /*0740*/  LDC R7, c[0x0][0x3a0] ;  /* 0x0000e800ff077b82 */ /* 0x000e620000000800 */
[----:B------:R-:W-:Y:S01]  /*0750*/  BSSY.RECONVERGENT B0, `(.L_x_7) ;  /* 0x0000013000007945 */ /* 0x000fe20003800200 */
[----:B-1----:R-:W-:-:S05]  /*0760*/  FFMA R20, -R20, |R7|, 1 ;  /* 0x3f80000014147423 */ /* 0x002fca0000000507 */
[----:B------:R-:W-:Y:S01]  /*0770*/  FMNMX R5, R20, 1.0000000116860974231e-07, !PT ;  /* 0x33d6bf9514057809 */ /* 0x000fe20007800000 */
[----:B0-----:R-:W-:-:S05]  /*0780*/  FFMA R0, -R3, |R7|, 1 ;  /* 0x3f80000003007423 */ /* 0x001fca0000000507 */
[----:B------:R-:W-:-:S05]  /*0790*/  FMNMX R0, R0, 1.0000000116860974231e-07, !PT ;  /* 0x33d6bf9500007809 */ /* 0x000fca0007800000 */
[----:B------:R-:W-:Y:S01]  /*07a0*/  FMUL R9, R0, R5 ;  /* 0x0000000500097220 */ /* 0x000fe20000400000 */
[----:B------:R-:W-:-:S03]  /*07b0*/  FMUL R0, R22, |R7| ;  /* 0x4000000716007220 */ /* 0x000fc60000400000 */
[----:B------:R-:W0:Y:S08]  /*07c0*/  MUFU.RCP R4, R9 ;  /* 0x0000000900047308 */ /* 0x000e300000001000 */
[----:B------:R-:W1:Y:S01]  /*07d0*/  FCHK P0, R0, R9 ;  /* 0x0000000900007302 */ /* 0x000e620000000000 */
[----:B0-----:R-:W-:-:S04]  /*07e0*/  FFMA R5, -R9, R4, 1 ;  /* 0x3f80000009057423 */ /* 0x001fc80000000104 */
[----:B------:R-:W-:-:S04]  /*07f0*/  FFMA R5, R4, R5, R4 ;  /* 0x0000000504057223 */ /* 0x000fc80000000004 */
[----:B------:R-:W-:-:S04]  /*0800*/  FFMA R4, R0, R5, RZ ;  /* 0x0000000500047223 */ /* 0x000fc800000000ff */
[----:B------:R-:W-:-:S04]  /*0810*/  FFMA R3, -R9, R4, R0 ;  /* 0x0000000409037223 */ /* 0x000fc80000000100 */
[----:B------:R-:W-:Y:S01]  /*0820*/  FFMA R3, R5, R3, R4 ;  /* 0x0000000305037223 */ /* 0x000fe20000000004 */
[----:B-1----:R-:W-:Y:S06]  /*0830*/  @!P0 BRA `(.L_x_8) ;  /* 0x0000000000108947 */ /* 0x002fec0003800000 */
[----:B------:R-:W-:Y:S02]  /*0840*/  MOV R3, R9 ;  /* 0x0000000900037202 */ /* 0x000fe40000000f00 */
[----:B------:R-:W-:-:S07]  /*0850*/  MOV R6, 0x870 ;  /* 0x0000087000067802 */ /* 0x000fce0000000f00 */
[----:B------:R-:W-:Y:S05]  /*0860*/  CALL.REL.NOINC `($__internal_1_$__cuda_sm3x_div_rn_noftz_f32_slowpath) ;  /* 0x0000000400d47944 */ /* 0x000fea0003c00000 */
[----:B------:R-:W-:-:S07]  /*0870*/  IMAD.MOV.U32 R3, RZ, RZ, R0 ;  /* 0x000000ffff037224 */ /* 0x000fce00078e0000 */
.L_x_8:
[----:B------:R-:W-:Y:S05]  /*0880*/  BSYNC.RECONVERGENT B0 ;  /* 0x0000000000007941 */ /* 0x000fea0003800200 */
.L_x_7:
[----:B------:R-:W-:Y:S01]  /*0890*/  FMNMX R3, RZ, R3, !PT ;  /* 0x00000003ff037209 */ /* 0x000fe20007800000 */
[----:B------:R-:W-:Y:S03]  /*08a0*/  BSSY.RECONVERGENT B0, `(.L_x_9) ;  /* 0x000000e000007945 */ /* 0x000fe60003800200 */
[----:B------:R-:W-:Y:S01]  /*08b0*/  IADD3 R0, PT, PT, R3, -0xd000000, RZ ;  /* 0xf300000003007810 */ /* 0x000fe20007ffe0ff */
[----:B------:R0:W1:Y:S03]  /*08c0*/  MUFU.RSQ R4, R3 ;  /* 0x0000000300047308 */ /* 0x0000660000001400 */
[----:B------:R-:W-:-:S13]  /*08d0*/  ISETP.GT.U32.AND P0, PT, R0, 0x727fffff, PT ;  /* 0x727fffff0000780c */ /* 0x000fda0003f04070 */
[----:B0-----:R-:W-:Y:S05]  /*08e0*/  @!P0 BRA `(.L_x_10) ;  /* 0x0000000000148947 */ /* 0x001fea0003800000 */
[----:B------:R-:W-:Y:S02]  /*08f0*/  MOV R0, R3 ;  /* 0x0000000300007202 */ /* 0x000fe40000000f00 */
[----:B------:R-:W-:-:S07]  /*0900*/  MOV R9, 0x920 ;  /* 0x0000092000097802 */ /* 0x000fce0000000f00 */
[----:B-1----:R-:W-:Y:S05]  /*0910*/  CALL.REL.NOINC `($__internal_0_$__cuda_sm20_sqrt_rn_f32_slowpath) ;  /* 0x0000000400507944 */ /* 0x002fea0003c00000 */
[----:B------:R-:W-:Y:S01]  /*0920*/  IMAD.MOV.U32 R0, RZ, RZ, R3 ;  /* 0x000000ffff007224 */ /* 0x000fe200078e0003 */
[----:B------:R-:W-:Y:S06]  /*0930*/  BRA `(.L_x_11) ;  /* 0x0000000000107947 */ /* 0x000fec0003800000 */
.L_x_10:
[----:B-1----:R-:W-:Y:S01]  /*0940*/  FMUL.FTZ R0, R3, R4 ;  /* 0x0000000403007220 */ /* 0x002fe20000410000 */
[----:B------:R-:W-:-:S03]  /*0950*/  FMUL.FTZ R4, R4, 0.5 ;  /* 0x3f00000004047820 */ /* 0x000fc60000410000 */
[----:B------:R-:W-:-:S04]  /*0960*/  FFMA R3, -R0, R0, R3 ;  /* 0x0000000000037223 */ /* 0x000fc80000000103 */
[----:B------:R-:W-:-:S07]  /*0970*/  FFMA R0, R3, R4, R0 ;  /* 0x0000000403007223 */ /* 0x000fce0000000000 */
.L_x_11:
[----:B------:R-:W-:Y:S05]  /*0980*/  BSYNC.RECONVERGENT B0 ;  /* 0x0000000000007941 */ /* 0x000fea0003800200 */
.L_x_9:
[----:B------:R-:W-:Y:S01]  /*0990*/  FMNMX R0, R0, 0.99999988079071044922, PT ;  /* 0x3f7ffffe00007809 */ /* 0x000fe20003800000 */
[----:B------:R-:W-:Y:S01]  /*09a0*/  HFMA2 R8, -RZ, RZ, 1.625, 0 ;  /* 0x3e800000ff087431 */ /* 0x000fe200000001ff */
[----:B------:R-:W0:Y:S02]  /*09b0*/  LDCU UR4, c[0x0][0x3a0] ;  /* 0x00007400ff0477ac */ /* 0x000e240008000800 */
[C---:B------:R-:W-:Y:S01]  /*09c0*/  FSETP.GT.AND P0, PT, |R0|.reuse, 8.50705917302346158658e+37, PT ;  /* 0x7e8000000000780b */ /* 0x040fe20003f04200 */
[----:B------:R-:W-:-:S06]  /*09d0*/  FADD R4, -|R0|, 1 ;  /* 0x3f80000000047421 */ /* 0x000fcc0000000300 */
[----:B------:R-:W1:Y:S02]  /*09e0*/  MUFU.RCP R4, R4 ;  /* 0x0000000400047308 */ /* 0x000e640000001000 */
[----:B-1----:R-:W-:-:S04]  /*09f0*/  FADD R3, R4, R4 ;  /* 0x0000000404037221 */ /* 0x002fc80000000000 */
[----:B------:R-:W-:-:S05]  /*0a00*/  FMUL R3, |R0|, R3 ;  /* 0x0000000300037220 */ /* 0x000fca0000400200 */
[----:B------:R-:W-:-:S04]  /*0a10*/  FSEL R3, R3, -2, !P0 ;  /* 0xc000000003037808 */ /* 0x000fc80004000000 */
[C---:B------:R-:W-:Y:S01]  /*0a20*/  ISETP.GE.U32.AND P0, PT, R3.reuse, 0x7f800000, PT ;  /* 0x7f8000000300780c */ /* 0x040fe20003f06070 */
[----:B------:R-:W-:-:S03]  /*0a30*/  FADD.RZ R5, R3, 1 ;  /* 0x3f80000003057421 */ /* 0x000fc6000000c000 */
[----:B------:R-:W-:Y:S02]  /*0a40*/  ISETP.GT.AND P1, PT, R3, -0x40800000, P0 ;  /* 0xbf8000000300780c */ /* 0x000fe40000724270 */
[----:B------:R-:W-:-:S04]  /*0a50*/  IADD3 R5, PT, PT, R5, -0x3f400000, RZ ;  /* 0xc0c0000005057810 */ /* 0x000fc80007ffe0ff */
[----:B------:R-:W-:-:S04]  /*0a60*/  LOP3.LUT R6, R5, 0xff800000, RZ, 0xc0, !PT ;  /* 0xff80000005067812 */ /* 0x000fc800078ec0ff */
[----:B------:R-:W-:Y:S01]  /*0a70*/  IADD3 R7, PT, PT, -R6, 0x40800000, RZ ;  /* 0x4080000006077810 */ /* 0x000fe20007ffe1ff */
[----:B------:R-:W-:Y:S01]  /*0a80*/  IMAD.IADD R5, R3, 0x1, -R6 ;  /* 0x0000000103057824 */ /* 0x000fe200078e0a06 */
[----:B------:R-:W-:-:S03]  /*0a90*/  I2FP.F32.S32 R6, R6 ;  /* 0x0000000600067245 */ /* 0x000fc60000201400 */
[----:B------:R-:W-:Y:S01]  /*0aa0*/  FFMA R4, R7, R8, -1 ;  /* 0xbf80000007047423 */ /* 0x000fe20000000008 */
[----:B------:R-:W-:Y:S01]  /*0ab0*/  MOV R7, 0x3d39bf78 ;  /* 0x3d39bf7800077802 */ /* 0x000fe20000000f00 */
[----:B------:R-:W-:Y:S01]  /*0ac0*/  FMUL R6, R6, 1.1920928955078125e-07 ;  /* 0x3400000006067820 */ /* 0x000fe20000400000 */
[----:B------:R-:W-:Y:S01]  /*0ad0*/  @P0 MOV R8, 0x7f800000 ;  /* 0x7f80000000080802 */ /* 0x000fe20000000f00 */
[----:B------:R-:W-:-:S04]  /*0ae0*/  FADD R4, R5, R4 ;  /* 0x0000000405047221 */ /* 0x000fc80000000000 */
[----:B------:R-:W-:Y:S01]  /*0af0*/  FFMA R5, R4, -R7, 0.10546888411045074463 ;  /* 0x3dd8001204057423 */ /* 0x000fe20000000807 */
[----:B------:R-:W-:-:S03]  /*0b00*/  IMAD.MOV.U32 R7, RZ, RZ, 0x3f000000 ;  /* 0x3f000000ff077424 */ /* 0x000fc600078e00ff */
[----:B------:R-:W-:-:S04]  /*0b10*/  FFMA R5, R4, R5, -0.13229703903198242188 ;  /* 0xbe0778e004057423 */ /* 0x000fc80000000005 */
[----:B------:R-:W-:-:S04]  /*0b20*/  FFMA R5, R4, R5, 0.14491446316242218018 ;  /* 0x3e14647504057423 */ /* 0x000fc80000000005 */
[----:B------:R-:W-:-:S04]  /*0b30*/  FFMA R5, R4, R5, -0.16641564667224884033 ;  /* 0xbe2a68dd04057423 */ /* 0x000fc80000000005 */
[----:B------:R-:W-:-:S04]  /*0b40*/  FFMA R5, R4, R5, 0.19988867640495300293 ;  /* 0x3e4caf9e04057423 */ /* 0x000fc80000000005 */
[----:B------:R-:W-:-:S04]  /*0b50*/  FFMA R5, R4, R5, -0.25000196695327758789 ;  /* 0xbe80004204057423 */ /* 0x000fc80000000005 */
[----:B------:R-:W-:-:S04]  /*0b60*/  FFMA R5, R4, R5, 0.33333510160446166992 ;  /* 0x3eaaaae604057423 */ /* 0x000fc80000000005 */
[----:B------:R-:W-:-:S04]  /*0b70*/  FFMA R5, R4, R5, -0.5 ;  /* 0xbf00000004057423 */ /* 0x000fc80000000005 */
[----:B------:R-:W-:-:S04]  /*0b80*/  FMUL R5, R4, R5 ;  /* 0x0000000504057220 */ /* 0x000fc80000400000 */
[----:B------:R-:W-:-:S04]  /*0b90*/  FFMA R5, R4, R5, R4 ;  /* 0x0000000504057223 */ /* 0x000fc80000000004 */
[----:B------:R-:W-:Y:S01]  /*0ba0*/  FFMA R4, R6, 0.69314718246459960938, R5 ;  /* 0x3f31721806047823 */ /* 0x000fe20000000005 */
[----:B0-----:R-:W-:Y:S01]  /*0bb0*/  FADD R6, -RZ, |UR4| ;  /* 0x40000004ff067e21 */ /* 0x001fe20008000100 */
[C---:B------:R-:W-:Y:S01]  /*0bc0*/  @P1 FFMA R4, R3.reuse, R8, +INF ;  /* 0x7f80000003041423 */ /* 0x040fe20000000008 */
[----:B------:R-:W-:Y:S01]  /*0bd0*/  @P0 FSETP.NEU.AND P1, PT, R3, RZ, PT ;  /* 0x000000ff0300020b */ /* 0x000fe20003f2d000 */
[----:B------:R-:W0:Y:S01]  /*0be0*/  MUFU.RSQ R5, |UR4| ;  /* 0x4000000400057d08 */ /* 0x000e220008001400 */
[----:B------:R-:W-:Y:S02]  /*0bf0*/  LOP3.LUT R3, R7, 0x80000000, R0, 0xb8, !PT ;  /* 0x8000000007037812 */ /* 0x000fe400078eb800 */
[----:B------:R-:W-:Y:S02]  /*0c00*/  IADD3 R8, PT, PT, R6, -0xd000000, RZ ;  /* 0xf300000006087810 */ /* 0x000fe40007ffe0ff */
[----:B------:R-:W-:Y:S02]  /*0c10*/  @P0 FSEL R4, R4, -RZ, P1 ;  /* 0x800000ff04040208 */ /* 0x000fe40000800000 */
[----:B------:R-:W-:-:S03]  /*0c20*/  ISETP.GT.U32.AND P2, PT, R8, 0x727fffff, PT ;  /* 0x727fffff0800780c */ /* 0x000fc60003f44070 */
[----:B------:R-:W-:-:S10]  /*0c30*/  FMUL R4, R3, R4 ;  /* 0x0000000403047220 */ /* 0x000fd40000400000 */
[----:B0-----:R-:W-:Y:S05]  /*0c40*/  @!P2 BRA `(.L_x_12) ;  /* 0x000000000018a947 */ /* 0x001fea0003800000 */
[----:B------:R-:W-:Y:S01]  /*0c50*/  BSSY.RECONVERGENT B0, `(.L_x_13) ;  /* 0x0000004000007945 */ /* 0x000fe20003800200 */
[----:B------:R-:W-:Y:S02]  /*0c60*/  MOV R0, R6 ;  /* 0x0000000600007202 */ /* 0x000fe40000000f00 */
[----:B------:R-:W-:-:S07]  /*0c70*/  MOV R9, 0xc90 ;  /* 0x00000c9000097802 */ /* 0x000fce0000000f00 */
[----:B------:R-:W-:Y:S05]  /*0c80*/  CALL.REL.NOINC `($__internal_0_$__cuda_sm20_sqrt_rn_f32_slowpath) ;  /* 0x0000000000747944 */ /* 0x000fea0003c00000 */
[----:B------:R-:W-:Y:S05]  /*0c90*/  BSYNC.RECONVERGENT B0 ;  /* 0x0000000000007941 */ /* 0x000fea0003800200 */
.L_x_13:
[----:B------:R-:W-:Y:S05]  /*0ca0*/  BRA `(.L_x_14) ;  /* 0x0000000000107947 */ /* 0x000fea0003800000 */
.L_x_12:
[C---:B------:R-:W-:Y:S01]  /*0cb0*/  FMUL.FTZ R3, R5.reuse, |UR4| ;  /* 0x4000000405037c20 */ /* 0x040fe20008410000 */
[----:B------:R-:W-:-:S03]  /*0cc0*/  FMUL.FTZ R5, R5, 0.5 ;  /* 0x3f00000005057820 */ /* 0x000fc60000410000 */
[----:B------:R-:W-:-:S04]  /*0cd0*/  FFMA R0, -R3, R3, |UR4| ;  /* 0x4000000403007e23 */ /* 0x000fc80008000103 */
[----:B------:R-:W-:-:S07]  /*0ce0*/  FFMA R3, R0, R5, R3 ;  /* 0x0000000500037223 */ /* 0x000fce0000000003 */
.L_x_14:
[----:B------:R-:W0:Y:S01]  /*0cf0*/  MUFU.RCP R0, R3 ;  /* 0x0000000300007308 */ /* 0x000e220000001000 */
[----:B------:R-:W-:Y:S01]  /*0d00*/  UMOV UR4, 0x40000000 ;  /* 0x4000000000047882 */ /* 0x000fe20000000000 */
[----:B------:R-:W-:Y:S01]  /*0d10*/  BSSY.RECONVERGENT B0, `(.L_x_15) ;  /* 0x000000d000007945 */ /* 0x000fe20003800200 */
[----:B------:R-:W-:-:S05]  /*0d20*/  IMAD.U32 R8, RZ, RZ, UR4 ;  /* 0x00000004ff087e24 */ /* 0x000fca000f8e00ff */
[----:B------:R-:W1:Y:S01]  /*0d30*/  FCHK P0, R8, R3 ;  /* 0x0000000308007302 */ /* 0x000e620000000000 */
[----:B0-----:R-:W-:-:S04]  /*0d40*/  FFMA R5, R0, -R3, 1 ;  /* 0x3f80000000057423 */ /* 0x001fc80000000803 */
[----:B------:R-:W-:-:S04]  /*0d50*/  FFMA R0, R0, R5, R0 ;  /* 0x0000000500007223 */ /* 0x000fc80000000000 */
[----:B------:R-:W-:-:S04]  /*0d60*/  FFMA R5, R0, 2, RZ ;  /* 0x4000000000057823 */ /* 0x000fc800000000ff */
[----:B------:R-:W-:-:S04]  /*0d70*/  FFMA R6, R5, -R3, 2 ;  /* 0x4000000005067423 */ /* 0x000fc80000000803 */
[----:B------:R-:W-:Y:S01]  /*0d80*/  FFMA R5, R0, R6, R5 ;  /* 0x0000000600057223 */ /* 0x000fe20000000005 */
[----:B-1----:R-:W-:Y:S06]  /*0d90*/  @!P0 BRA `(.L_x_16) ;  /* 0x0000000000108947 */ /* 0x002fec0003800000 */
[----:B------:R-:W-:Y:S01]  /*0da0*/  HFMA2 R0, -RZ, RZ, 2, 0 ;  /* 0x40000000ff007431 */ /* 0x000fe200000001ff */
[----:B------:R-:W-:-:S07]  /*0db0*/  MOV R6, 0xdd0 ;  /* 0x00000dd000067802 */ /* 0x000fce0000000f00 */
[----:B------:R-:W-:Y:S05]  /*0dc0*/  CALL.REL.NOINC `($__internal_1_$__cuda_sm3x_div_rn_noftz_f32_slowpath) ;  /* 0x00000000007c7944 */ /* 0x000fea0003c00000 */
[----:B------:R-:W-:-:S07]  /*0dd0*/  MOV R5, R0 ;  /* 0x0000000000057202 */ /* 0x000fce0000000f00 */
.L_x_16:
[----:B------:R-:W-:Y:S05]  /*0de0*/  BSYNC.RECONVERGENT B0 ;  /* 0x0000000000007941 */ /* 0x000fea0003800200 */
.L_x_15:
[----:B------:R-:W0:Y:S01]  /*0df0*/  LDC.64 R6, c[0x0][0x390] ;  /* 0x0000e400ff067b82 */ /* 0x000e220000000a00 */
[----:B------:R-:W1:Y:S01]  /*0e00*/  LDCU UR4, c[0x0][0x39c] ;  /* 0x00007380ff0477ac */ /* 0x000e620008000800 */
[----:B------:R-:W-:Y:S01]  /*0e10*/  FMUL R5, R4, R5 ;  /* 0x0000000504057220 */ /* 0x000fe20000400000 */
[----:B-1----:R-:W-:-:S04]  /*0e20*/  IMAD R3, R2, UR4, R13 ;  /* 0x0000000402037c24 */ /* 0x002fc8000f8e020d */
[----:B0-----:R-:W-:-:S05]  /*0e30*/  IMAD.WIDE.U32 R2, R3, 0x4, R6 ;  /* 0x0000000403027825 */ /* 0x001fca00078e0006 */
[----:B------:R-:W-:Y:S01]  /*0e40*/  STG.E desc[UR8][R2.64], R5 ;  /* 0x0000000502007986 */ /* 0x000fe2000c101908 */
[----:B------:R-:W-:Y:S05]  /*0e50*/  EXIT ;  /* 0x000000000000794d */ /* 0x000fea0003800000 */
        .weak           $__internal_0_$__cuda_sm20_sqrt_rn_f32_slowpath
        .type           $__internal_0_$__cuda_sm20_sqrt_rn_f32_slowpath,@function
        .size           $__internal_0_$__cuda_sm20_sqrt_rn_f32_slowpath,($__internal_1_$__cuda_sm3x_div_rn_noftz_f32_slowpath - $__internal_0_$__cuda_sm20_sqrt_rn_f32_slowpath)
$__internal_0_$__cuda_sm20_sqrt_rn_f32_slowpath:
[----:B------:R-:W-:-:S13]  /*0e60*/  LOP3.LUT P0, RZ, R0, 0x7fffffff, RZ, 0xc0, !PT ;  /* 0x7fffffff00ff7812 */ /* 0x000fda000780c0ff */
[----:B------:R-:W-:Y:S01]  /*0e70*/  @!P0 IMAD.MOV.U32 R3, RZ, RZ, R0 ;  /* 0x000000ffff038224 */ /* 0x000fe200078e0000 */
[----:B------:R-:W-:Y:S06]  /*0e80*/  @!P0 BRA `(.L_x_17) ;  /* 0x0000000000408947 */ /* 0x000fec0003800000 */
[----:B------:R-:W-:-:S13]  /*0e90*/  FSETP.GEU.FTZ.AND P0, PT, R0, RZ, PT ;  /* 0x000000ff0000720b */ /* 0x000fda0003f1e000 */
[----:B------:R-:W-:Y:S01]  /*0ea0*/  @!P0 MOV R3, 0x7fffffff ;  /* 0x7fffffff00038802 */ /* 0x000fe20000000f00 */
[----:B------:R-:W-:Y:S06]  /*0eb0*/  @!P0 BRA `(.L_x_17) ;  /* 0x0000000000348947 */ /* 0x000fec0003800000 */
[----:B------:R-:W-:-:S13]  /*0ec0*/  FSETP.GTU.FTZ.AND P0, PT, |R0|, +INF , PT ;  /* 0x7f8000000000780b */ /* 0x000fda0003f1c200 */
[----:B------:R-:W-:Y:S01]  /*0ed0*/  @P0 FADD.FTZ R3, R0, 1 ;  /* 0x3f80000000030421 */ /* 0x000fe20000010000 */
[----:B------:R-:W-:Y:S06]  /*0ee0*/  @P0 BRA `(.L_x_17) ;  /* 0x0000000000280947 */ /* 0x000fec0003800000 */
[----:B------:R-:W-:-:S13]  /*0ef0*/  FSETP.NEU.FTZ.AND P0, PT, |R0|, +INF , PT ;  /* 0x7f8000000000780b */ /* 0x000fda0003f1d200 */
[----:B------:R-:W-:-:S04]  /*0f00*/  @P0 FFMA R5, R0, 1.84467440737095516160e+19, RZ ;  /* 0x5f80000000050823 */ /* 0x000fc800000000ff */
[----:B------:R-:W0:Y:S02]  /*0f10*/  @P0 MUFU.RSQ R6, R5 ;  /* 0x0000000500060308 */ /* 0x000e240000001400 */
[----:B0-----:R-:W-:Y:S01]  /*0f20*/  @P0 FMUL.FTZ R8, R5, R6 ;  /* 0x0000000605080220 */ /* 0x001fe20000410000 */
[----:B------:R-:W-:-:S03]  /*0f30*/  @P0 FMUL.FTZ R6, R6, 0.5 ;  /* 0x3f00000006060820 */ /* 0x000fc60000410000 */
[----:B------:R-:W-:-:S04]  /*0f40*/  @P0 FADD.FTZ R3, -R8, -RZ ;  /* 0x800000ff08030221 */ /* 0x000fc80000010100 */
[----:B------:R-:W-:Y:S01]  /*0f50*/  @P0 FFMA R7, R8, R3, R5 ;  /* 0x0000000308070223 */ /* 0x000fe20000000005 */
[----:B------:R-:W-:-:S03]  /*0f60*/  @!P0 MOV R3, R0 ;  /* 0x0000000000038202 */ /* 0x000fc60000000f00 */
[----:B------:R-:W-:-:S04]  /*0f70*/  @P0 FFMA R6, R7, R6, R8 ;  /* 0x0000000607060223 */ /* 0x000fc80000000008 */
[----:B------:R-:W-:-:S07]  /*0f80*/  @P0 FMUL.FTZ R3, R6, 2.3283064365386962891e-10 ;  /* 0x2f80000006030820 */ /* 0x000fce0000410000 */
.L_x_17:
[----:B------:R-:W-:Y:S02]  /*0f90*/  HFMA2 R7, -RZ, RZ, 0, 0 ;  /* 0x00000000ff077431 */ /* 0x000fe400000001ff */
[----:B------:R-:W-:-:S04]  /*0fa0*/  IMAD.MOV.U32 R6, RZ, RZ, R9 ;  /* 0x000000ffff067224 */ /* 0x000fc800078e0009 */
[----:B------:R-:W-:Y:S05]  /*0fb0*/  RET.REL.NODEC R6 `(_Z24poincare_distance_kernelPKfS0_Pfiif) ;  /* 0xfffffff006107950 */ /* 0x000fea0003c3ffff */
        .weak           $__internal_1_$__cuda_sm3x_div_rn_noftz_f32_slowpath
        .type           $__internal_1_$__cuda_sm3x_div_rn_noftz_f32_slowpath,@function
        .size           $__internal_1_$__cuda_sm3x_div_rn_noftz_f32_slowpath,(.L_x_31 - $__internal_1_$__cuda_sm3x_div_rn_noftz_f32_slowpath)
$__internal_1_$__cuda_sm3x_div_rn_noftz_f32_slowpath:
[----:B------:R-:W-:Y:S01]  /*0fc0*/  SHF.R.U32.HI R7, RZ, 0x17, R3 ;  /* 0x00000017ff077819 */ /* 0x000fe20000011603 */
[----:B------:R-:W-:Y:S01]  /*0fd0*/  BSSY.RECONVERGENT B1, `(.L_x_18) ;  /* 0x0000062000017945 */ /* 0x000fe20003800200 */
[----:B------:R-:W-:Y:S02]  /*0fe0*/  SHF.R.U32.HI R5, RZ, 0x17, R0 ;  /* 0x00000017ff057819 */ /* 0x000fe40000011600 */
[----:B------:R-:W-:Y:S02]  /*0ff0*/  LOP3.LUT R12, R7, 0xff, RZ, 0xc0, !PT ;  /* 0x000000ff070c7812 */ /* 0x000fe400078ec0ff */
[----:B------:R-:W-:Y:S02]  /*1000*/  LOP3.LUT R10, R5, 0xff, RZ, 0xc0, !PT ;  /* 0x000000ff050a7812 */ /* 0x000fe400078ec0ff */
[----:B------:R-:W-:-:S03]  /*1010*/  IADD3 R8, PT, PT, R12, -0x1, RZ ;  /* 0xffffffff0c087810 */ /* 0x000fc60007ffe0ff */
[----:B------:R-:W-:Y:S01]  /*1020*/  VIADD R7, R10, 0xffffffff ;  /* 0xffffffff0a077836 */ /* 0x000fe20000000000 */
[----:B------:R-:W-:-:S04]  /*1030*/  ISETP.GT.U32.AND P0, PT, R8, 0xfd, PT ;  /* 0x000000fd0800780c */ /* 0x000fc80003f04070 */
[----:B------:R-:W-:-:S13]  /*1040*/  ISETP.GT.U32.OR P0, PT, R7, 0xfd, P0 ;  /* 0x000000fd0700780c */ /* 0x000fda0000704470 */
[----:B------:R-:W-:Y:S01]  /*1050*/  @!P0 MOV R5, RZ ;  /* 0x000000ff00058202 */ /* 0x000fe20000000f00 */
[----:B------:R-:W-:Y:S06]  /*1060*/  @!P0 BRA `(.L_x_19) ;  /* 0x00000000005c8947 */ /* 0x000fec0003800000 */
[----:B------:R-:W-:Y:S02]  /*1070*/  FSETP.GTU.FTZ.AND P0, PT, |R0|, +INF , PT ;  /* 0x7f8000000000780b */ /* 0x000fe40003f1c200 */
[----:B------:R-:W-:-:S04]  /*1080*/  FSETP.GTU.FTZ.AND P1, PT, |R3|, +INF , PT ;  /* 0x7f8000000300780b */ /* 0x000fc80003f3c200 */
[----:B------:R-:W-:-:S13]  /*1090*/  PLOP3.LUT P0, PT, P0, P1, PT, 0xf8, 0x8f ;  /* 0x00000000008f781c */ /* 0x000fda0000703f70 */
[----:B------:R-:W-:Y:S05]  /*10a0*/  @P0 BRA `(.L_x_20) ;  /* 0x00000004004c0947 */ /* 0x000fea0003800000 */
[----:B------:R-:W-:-:S13]  /*10b0*/  LOP3.LUT P0, RZ, R3, 0x7fffffff, R0, 0xc8, !PT ;  /* 0x7fffffff03ff7812 */ /* 0x000fda000780c800 */
[----:B------:R-:W-:Y:S05]  /*10c0*/  @!P0 BRA `(.L_x_21) ;  /* 0x00000004003c8947 */ /* 0x000fea0003800000 */
[C---:B------:R-:W-:Y:S02]  /*10d0*/  FSETP.NEU.FTZ.AND P2, PT, |R0|.reuse, +INF , PT ;  /* 0x7f8000000000780b */ /* 0x040fe40003f5d200 */
[----:B------:R-:W-:Y:S02]  /*10e0*/  FSETP.NEU.FTZ.AND P1, PT, |R3|, +INF , PT ;  /* 0x7f8000000300780b */ /* 0x000fe40003f3d200 */
[----:B------:R-:W-:-:S11]  /*10f0*/  FSETP.NEU.FTZ.AND P0, PT, |R0|, +INF , PT ;  /* 0x7f8000000000780b */ /* 0x000fd60003f1d200 */
[----:B------:R-:W-:Y:S05]  /*1100*/  @!P1 BRA !P2, `(.L_x_21) ;  /* 0x00000004002c9947 */ /* 0x000fea0005000000 */
[----:B------:R-:W-:-:S04]  /*1110*/  LOP3.LUT P2, RZ, R0, 0x7fffffff, RZ, 0xc0, !PT ;  /* 0x7fffffff00ff7812 */ /* 0x000fc8000784c0ff */
[----:B------:R-:W-:-:S13]  /*1120*/  PLOP3.LUT P1, PT, P1, P2, PT, 0x2f, 0xf2 ;  /* 0x0000000000f2781c */ /* 0x000fda0000f24577 */
[----:B------:R-:W-:Y:S05]  /*1130*/  @P1 BRA `(.L_x_22) ;  /* 0x0000000400181947 */ /* 0x000fea0003800000 */
[----:B------:R-:W-:-:S04]  /*1140*/  LOP3.LUT P1, RZ, R3, 0x7fffffff, RZ, 0xc0, !PT ;  /* 0x7fffffff03ff7812 */ /* 0x000fc8000782c0ff */
[----:B------:R-:W-:-:S13]  /*1150*/  PLOP3.LUT P0, PT, P0, P1, PT, 0x2f, 0xf2 ;  /* 0x0000000000f2781c */ /* 0x000fda0000702577 */
[----:B------:R-:W-:Y:S05]  /*1160*/  @P0 BRA `(.L_x_23) ;  /* 0x0000000400000947 */ /* 0x000fea0003800000 */
[----:B------:R-:W-:Y:S02]  /*1170*/  ISETP.GE.AND P0, PT, R7, RZ, PT ;  /* 0x000000ff0700720c */ /* 0x000fe40003f06270 */
[----:B------:R-:W-:-:S11]  /*1180*/  ISETP.GE.AND P1, PT, R8, RZ, PT ;  /* 0x000000ff0800720c */ /* 0x000fd60003f26270 */
[----:B------:R-:W-:Y:S01]  /*1190*/  @P0 MOV R5, RZ ;  /* 0x000000ff00050202 */ /* 0x000fe20000000f00 */
[----:B------:R-:W-:Y:S02]  /*11a0*/  @!P0 IMAD.MOV.U32 R5, RZ, RZ, -0x40 ;  /* 0xffffffc0ff058424 */ /* 0x000fe400078e00ff */
[----:B------:R-:W-:Y:S01]  /*11b0*/  @!P0 FFMA R0, R0, 1.84467440737095516160e+19, RZ ;  /* 0x5f80000000008823 */ /* 0x000fe200000000ff */
[----:B------:R-:W-:Y:S02]  /*11c0*/  @!P1 FFMA R3, R3, 1.84467440737095516160e+19, RZ ;  /* 0x5f80000003039823 */ /* 0x000fe400000000ff */
[----:B------:R-:W-:-:S07]  /*11d0*/  @!P1 IADD3 R5, PT, PT, R5, 0x40, RZ ;  /* 0x0000004005059810 */ /* 0x000fce0007ffe0ff */
.L_x_19:
[----:B------:R-:W-:Y:S01]  /*11e0*/  LEA R8, R12, 0xc0800000, 0x17 ;  /* 0xc08000000c087811 */ /* 0x000fe200078eb8ff */
[----:B------:R-:W-:Y:S03]  /*11f0*/  BSSY.RECONVERGENT B2, `(.L_x_24) ;  /* 0x0000036000027945 */ /* 0x000fe60003800200 */
[----:B------:R-:W-:Y:S01]  /*1200*/  IADD3 R8, PT, PT, -R8, R3, RZ ;  /* 0x0000000308087210 */ /* 0x000fe20007ffe1ff */
[----:B------:R-:W-:-:S03]  /*1210*/  VIADD R3, R10, 0xffffff81 ;  /* 0xffffff810a037836 */ /* 0x000fc60000000000 */
[----:B------:R0:W1:Y:S01]  /*1220*/  MUFU.RCP R7, R8 ;  /* 0x0000000800077308 */ /* 0x0000620000001000 */
[----:B------:R-:W-:Y:S01]  /*1230*/  FADD.FTZ R9, -R8, -RZ ;  /* 0x800000ff08097221 */ /* 0x000fe20000010100 */
[C---:B------:R-:W-:Y:S01]  /*1240*/  IMAD R0, R3.reuse, -0x800000, R0 ;  /* 0xff80000003007824 */ /* 0x040fe200078e0200 */
[----:B0-----:R-:W-:-:S04]  /*1250*/  IADD3 R8, PT, PT, R3, 0x7f, -R12 ;  /* 0x0000007f03087810 */ /* 0x001fc80007ffe80c */
[----:B------:R-:W-:Y:S01]  /*1260*/  IADD3 R8, PT, PT, R8, R5, RZ ;  /* 0x0000000508087210 */ /* 0x000fe20007ffe0ff */
[----:B-1----:R-:W-:-:S04]  /*1270*/  FFMA R10, R7, R9, 1 ;  /* 0x3f800000070a7423 */ /* 0x002fc80000000009 */
[----:B------:R-:W-:-:S04]  /*1280*/  FFMA R14, R7, R10, R7 ;  /* 0x0000000a070e7223 */ /* 0x000fc80000000007 */
[----:B------:R-:W-:-:S04]  /*1290*/  FFMA R7, R0, R14, RZ ;  /* 0x0000000e00077223 */ /* 0x000fc800000000ff */
[----:B------:R-:W-:-:S04]  /*12a0*/  FFMA R10, R9, R7, R0 ;  /* 0x00000007090a7223 */ /* 0x000fc80000000000 */
[----:B------:R-:W-:-:S04]  /*12b0*/  FFMA R7, R14, R10, R7 ;  /* 0x0000000a0e077223 */ /* 0x000fc80000000007 */
[----:B------:R-:W-:-:S04]  /*12c0*/  FFMA R10, R9, R7, R0 ;  /* 0x00000007090a7223 */ /* 0x000fc80000000000 */
[----:B------:R-:W-:-:S05]  /*12d0*/  FFMA R0, R14, R10, R7 ;  /* 0x0000000a0e007223 */ /* 0x000fca0000000007 */
[----:B------:R-:W-:-:S04]  /*12e0*/  SHF.R.U32.HI R3, RZ, 0x17, R0 ;  /* 0x00000017ff037819 */ /* 0x000fc80000011600 */
[----:B------:R-:W-:-:S04]  /*12f0*/  LOP3.LUT R3, R3, 0xff, RZ, 0xc0, !PT ;  /* 0x000000ff03037812 */ /* 0x000fc800078ec0ff */
[----:B------:R-:W-:-:S05]  /*1300*/  IADD3 R9, PT, PT, R3, R8, RZ ;  /* 0x0000000803097210 */ /* 0x000fca0007ffe0ff */
[----:B------:R-:W-:-:S05]  /*1310*/  VIADD R3, R9, 0xffffffff ;  /* 0xffffffff09037836 */ /* 0x000fca0000000000 */
[----:B------:R-:W-:-:S13]  /*1320*/  ISETP.GE.U32.AND P0, PT, R3, 0xfe, PT ;  /* 0x000000fe0300780c */ /* 0x000fda0003f06070 */
[----:B------:R-:W-:Y:S05]  /*1330*/  @!P0 BRA `(.L_x_25) ;  /* 0x0000000000808947 */ /* 0x000fea0003800000 */
[----:B------:R-:W-:-:S13]  /*1340*/  ISETP.GT.AND P0, PT, R9, 0xfe, PT ;  /* 0x000000fe0900780c */ /* 0x000fda0003f04270 */
[----:B------:R-:W-:Y:S05]  /*1350*/  @P0 BRA `(.L_x_26) ;  /* 0x00000000006c0947 */ /* 0x000fea0003800000 */
[----:B------:R-:W-:-:S13]  /*1360*/  ISETP.GE.AND P0, PT, R9, 0x1, PT ;  /* 0x000000010900780c */ /* 0x000fda0003f06270 */
[----:B------:R-:W-:Y:S05]  /*1370*/  @P0 BRA `(.L_x_27) ;  /* 0x0000000000740947 */ /* 0x000fea0003800000 */
[----:B------:R-:W-:Y:S02]  /*1380*/  ISETP.GE.AND P0, PT, R9, -0x18, PT ;  /* 0xffffffe80900780c */ /* 0x000fe40003f06270 */
[----:B------:R-:W-:-:S11]  /*1390*/  LOP3.LUT R0, R0, 0x80000000, RZ, 0xc0, !PT ;  /* 0x8000000000007812 */ /* 0x000fd600078ec0ff */
[----:B------:R-:W-:Y:S05]  /*13a0*/  @!P0 BRA `(.L_x_27) ;  /* 0x0000000000688947 */ /* 0x000fea0003800000 */
[CCC-:B------:R-:W-:Y:S01]  /*13b0*/  FFMA.RZ R3, R14.reuse, R10.reuse, R7.reuse ;  /* 0x0000000a0e037223 */ /* 0x1c0fe2000000c007 */
[CCC-:B------:R-:W-:Y:S01]  /*13c0*/  FFMA.RM R8, R14.reuse, R10.reuse, R7.reuse ;  /* 0x0000000a0e087223 */ /* 0x1c0fe20000004007 */
[C---:B------:R-:W-:Y:S02]  /*13d0*/  ISETP.NE.AND P2, PT, R9.reuse, RZ, PT ;  /* 0x000000ff0900720c */ /* 0x040fe40003f45270 */
[----:B------:R-:W-:Y:S02]  /*13e0*/  ISETP.NE.AND P1, PT, R9, RZ, PT ;  /* 0x000000ff0900720c */ /* 0x000fe40003f25270 */
[----:B------:R-:W-:Y:S01]  /*13f0*/  LOP3.LUT R5, R3, 0x7fffff, RZ, 0xc0, !PT ;  /* 0x007fffff03057812 */ /* 0x000fe200078ec0ff */
[----:B------:R-:W-:Y:S01]  /*1400*/  FFMA.RP R3, R14, R10, R7 ;  /* 0x0000000a0e037223 */ /* 0x000fe20000008007 */
[----:B------:R-:W-:Y:S02]  /*1410*/  IADD3 R10, PT, PT, R9, 0x20, RZ ;  /* 0x00000020090a7810 */ /* 0x000fe40007ffe0ff */
[----:B------:R-:W-:-:S02]  /*1420*/  LOP3.LUT R5, R5, 0x800000, RZ, 0xfc, !PT ;  /* 0x0080000005057812 */ /* 0x000fc400078efcff */
[----:B------:R-:W-:Y:S02]  /*1430*/  IADD3 R7, PT, PT, -R9, RZ, RZ ;  /* 0x000000ff09077210 */ /* 0x000fe40007ffe1ff */
[----:B------:R-:W-:Y:S02]  /*1440*/  SHF.L.U32 R10, R5, R10, RZ ;  /* 0x0000000a050a7219 */ /* 0x000fe400000006ff */
[----:B------:R-:W-:Y:S02]  /*1450*/  FSETP.NEU.FTZ.AND P0, PT, R3, R8, PT ;  /* 0x000000080300720b */ /* 0x000fe40003f1d000 */
[----:B------:R-:W-:Y:S02]  /*1460*/  SEL R8, R7, RZ, P2 ;  /* 0x000000ff07087207 */ /* 0x000fe40001000000 */
[----:B------:R-:W-:Y:S02]  /*1470*/  ISETP.NE.AND P1, PT, R10, RZ, P1 ;  /* 0x000000ff0a00720c */ /* 0x000fe40000f25270 */
[----:B------:R-:W-:-:S02]  /*1480*/  SHF.R.U32.HI R8, RZ, R8, R5 ;  /* 0x00000008ff087219 */ /* 0x000fc40000011605 */
[----:B------:R-:W-:Y:S02]  /*1490*/  PLOP3.LUT P0, PT, P0, P1, PT, 0xf8, 0x8f ;  /* 0x00000000008f781c */ /* 0x000fe40000703f70 */
[----:B------:R-:W-:Y:S02]  /*14a0*/  SHF.R.U32.HI R10, RZ, 0x1, R8 ;  /* 0x00000001ff0a7819 */ /* 0x000fe40000011608 */
[----:B------:R-:W-:-:S04]  /*14b0*/  SEL R3, RZ, 0x1, !P0 ;  /* 0x00000001ff037807 */ /* 0x000fc80004000000 */
[----:B------:R-:W-:-:S04]  /*14c0*/  LOP3.LUT R3, R3, 0x1, R10, 0xf8, !PT ;  /* 0x0000000103037812 */ /* 0x000fc800078ef80a */
[----:B------:R-:W-:-:S05]  /*14d0*/  LOP3.LUT R3, R3, R8, RZ, 0xc0, !PT ;  /* 0x0000000803037212 */ /* 0x000fca00078ec0ff */
[----:B------:R-:W-:-:S05]  /*14e0*/  IMAD.IADD R3, R10, 0x1, R3 ;  /* 0x000000010a037824 */ /* 0x000fca00078e0203 */
[----:B------:R-:W-:Y:S01]  /*14f0*/  LOP3.LUT R0, R3, R0, RZ, 0xfc, !PT ;  /* 0x0000000003007212 */ /* 0x000fe200078efcff */
[----:B------:R-:W-:Y:S06]  /*1500*/  BRA `(.L_x_27) ;  /* 0x0000000000107947 */ /* 0x000fec0003800000 */
.L_x_26:
[----:B------:R-:W-:-:S04]  /*1510*/  LOP3.LUT R0, R0, 0x80000000, RZ, 0xc0, !PT ;  /* 0x8000000000007812 */ /* 0x000fc800078ec0ff */
[----:B------:R-:W-:Y:S01]  /*1520*/  LOP3.LUT R0, R0, 0x7f800000, RZ, 0xfc, !PT ;  /* 0x7f80000000007812 */ /* 0x000fe200078efcff */
[----:B------:R-:W-:Y:S06]  /*1530*/  BRA `(.L_x_27) ;  /* 0x0000000000047947 */ /* 0x000fec0003800000 */
.L_x_25:
[----:B------:R-:W-:-:S07]  /*1540*/  LEA R0, R8, R0, 0x17 ;  /* 0x0000000008007211 */ /* 0x000fce00078eb8ff */
.L_x_27:
[----:B------:R-:W-:Y:S05]  /*1550*/  BSYNC.RECONVERGENT B2 ;  /* 0x0000000000027941 */ /* 0x000fea0003800200 */
.L_x_24:
[----:B------:R-:W-:Y:S05]  /*1560*/  BRA `(.L_x_28) ;  /* 0x0000000000207947 */ /* 0x000fea0003800000 */
.L_x_23:
[----:B------:R-:W-:-:S04]  /*1570*/  LOP3.LUT R0, R3, 0x80000000, R0, 0x48, !PT ;  /* 0x8000000003007812 */ /* 0x000fc800078e4800 */
[----:B------:R-:W-:Y:S01]  /*1580*/  LOP3.LUT R0, R0, 0x7f800000, RZ, 0xfc, !PT ;  /* 0x7f80000000007812 */ /* 0x000fe200078efcff */
[----:B------:R-:W-:Y:S06]  /*1590*/  BRA `(.L_x_28) ;  /* 0x0000000000147947 */ /* 0x000fec0003800000 */
.L_x_22:
[----:B------:R-:W-:Y:S01]  /*15a0*/  LOP3.LUT R0, R3, 0x80000000, R0, 0x48, !PT ;  /* 0x8000000003007812 */ /* 0x000fe200078e4800 */
[----:B------:R-:W-:Y:S06]  /*15b0*/  BRA `(.L_x_28) ;  /* 0x00000000000c7947 */ /* 0x000fec0003800000 */
.L_x_21:
[----:B------:R-:W0:Y:S01]  /*15c0*/  MUFU.RSQ R0, -QNAN ;  /* 0xffc0000000007908 */ /* 0x000e220000001400 */
[----:B------:R-:W-:Y:S05]  /*15d0*/  BRA `(.L_x_28) ;  /* 0x0000000000047947 */ /* 0x000fea0003800000 */
.L_x_20:
[----:B------:R-:W-:-:S07]  /*15e0*/  FADD.FTZ R0, R0, R3 ;  /* 0x0000000300007221 */ /* 0x000fce0000010000 */
.L_x_28:
[----:B------:R-:W-:Y:S05]  /*15f0*/  BSYNC.RECONVERGENT B1 ;  /* 0x0000000000017941 */ /* 0x000fea0003800200 */
.L_x_18:
[----:B------:R-:W-:-:S04]  /*1600*/  HFMA2 R7, -RZ, RZ, 0, 0 ;  /* 0x00000000ff077431 */ /* 0x000fc800000001ff */
[----:B0-----:R-:W-:Y:S05]  /*1610*/  RET.REL.NODEC R6 `(_Z24poincare_distance_kernelPKfS0_Pfiif) ;  /* 0xffffffe806787950 */ /* 0x001fea0003c3ffff */
.L_x_29:
[----:B------:R-:W-:-:S00]  /*1620*/  BRA `(.L_x_29) ;  /* 0xfffffffc00fc7947 */ /* 0x000fc0000383ffff */
[----:B------:R-:W-:-:S00]  /*1630*/  NOP ;  /* 0x0000000000007918 */ /* 0x000fc00000000000 */
        /* <DEDUP_REMOVED lines=12> */
.L_x_31:


//--------------------- .nv.shared._Z24poincare_distance_kernelPKfS0_Pfiif --------------------------
	.section	.nv.shared._Z24poincare_distance_kernelPKfS0_Pfiif,"aw",@nobits
	.sectionflags	@""
	.align	4
.nv.shared._Z24poincare_distance_kernelPKfS0_Pfiif:
	.zero		3104


//--------------------- .nv.shared.reserved.0     --------------------------
	.section	.nv.shared.reserved.0,"aw",@nobits
	.weak		__nv_reservedSMEM_offset_0_alias
	.size		__nv_reservedSMEM_offset_0_alias, 0, 64
	.other		__nv_reservedSMEM_offset_0_alias,@"STO_CUDA_RESERVED_SHARED STV_DEFAULT"
__nv_reservedSMEM_offset_0_alias:
	.zero		0
	.zero		64


//--------------------- .nv.constant0._Z24poincare_distance_kernelPKfS0_Pfiif --------------------------
	.section	.nv.constant0._Z24poincare_distance_kernelPKfS0_Pfiif,"a",@progbits
	.sectionflags	@""
	.align	4
.nv.constant0._Z24poincare_distance_kernelPKfS0_Pfiif:
	.zero		932


//--------------------- SYMBOLS --------------------------

	.type		.nv.reservedSmem.offset0,@object
	.size		.nv.reservedSmem.offset0,0x4
	.type		.nv.reservedSmem.cap,@object
	.size		.nv.reservedSmem.cap,0x4
